//
// Generated by NVIDIA NVVM Compiler
//
// Compiler Build ID: CL-36424714
// Cuda compilation tools, release 13.0, V13.0.88
// Based on NVVM 20.0.0
//

.version 9.0
.target sm_100
.address_size 64

	// .globl	_Z16jacobi_iterationPdS_S_iii

.visible .entry _Z16jacobi_iterationPdS_S_iii(
	.param .u64 .ptr .align 1 _Z16jacobi_iterationPdS_S_iii_param_0,
	.param .u64 .ptr .align 1 _Z16jacobi_iterationPdS_S_iii_param_1,
	.param .u64 .ptr .align 1 _Z16jacobi_iterationPdS_S_iii_param_2,
	.param .u32 _Z16jacobi_iterationPdS_S_iii_param_3,
	.param .u32 _Z16jacobi_iterationPdS_S_iii_param_4,
	.param .u32 _Z16jacobi_iterationPdS_S_iii_param_5
)
{
	.reg .pred 	%p<9>;
	.reg .b32 	%r<83>;
	.reg .b64 	%rd<65>;
	.reg .b64 	%fd<99>;

	ld.param.u64 	%rd4, [_Z16jacobi_iterationPdS_S_iii_param_0];
	ld.param.u64 	%rd5, [_Z16jacobi_iterationPdS_S_iii_param_1];
	ld.param.u64 	%rd6, [_Z16jacobi_iterationPdS_S_iii_param_2];
	ld.param.u32 	%r36, [_Z16jacobi_iterationPdS_S_iii_param_4];
	ld.param.u32 	%r37, [_Z16jacobi_iterationPdS_S_iii_param_5];
	cvta.to.global.u64 	%rd1, %rd5;
	cvta.to.global.u64 	%rd2, %rd6;
	cvta.to.global.u64 	%rd3, %rd4;
	setp.lt.s32 	%p1, %r37, 2;
	@%p1 bra 	$L__BB0_14;
	add.s32 	%r39, %r37, -1;
	and.b32  	%r1, %r39, 3;
	mov.b32 	%r72, 1;
	shl.b32 	%r42, %r36, 1;
$L__BB0_2:
	add.s32 	%r41, %r72, -1;
	mul.lo.s32 	%r3, %r41, %r36;
	add.s32 	%r72, %r72, 1;
	add.s32 	%r5, %r3, %r42;
	sub.s32 	%r6, %r5, %r36;
	mov.b32 	%r73, 1;
$L__BB0_3:
	ld.param.u32 	%r71, [_Z16jacobi_iterationPdS_S_iii_param_3];
	add.s32 	%r44, %r37, -2;
	setp.lt.u32 	%p2, %r44, 3;
	mul.lo.s32 	%r8, %r73, %r71;
	add.s32 	%r9, %r8, %r3;
	add.s32 	%r10, %r8, %r5;
	sub.s32 	%r45, %r8, %r71;
	add.s32 	%r11, %r45, %r6;
	add.s32 	%r73, %r73, 1;
	shl.b32 	%r46, %r71, 1;
	add.s32 	%r13, %r11, %r46;
	add.s32 	%r14, %r9, %r36;
	mov.b32 	%r82, 1;
	@%p2 bra 	$L__BB0_7;
	add.s32 	%r48, %r37, -1;
	and.b32  	%r49, %r48, -4;
	neg.s32 	%r80, %r49;
	add.s32 	%r78, %r6, %r8;
	mov.b32 	%r79, 0;
	mov.u32 	%r74, %r9;
	mov.u32 	%r75, %r10;
	mov.u32 	%r76, %r11;
	mov.u32 	%r77, %r13;
$L__BB0_5:
	.pragma "nounroll";
	add.s32 	%r50, %r79, 1;
	add.s32 	%r51, %r74, 1;
	mul.wide.s32 	%rd7, %r51, 8;
	add.s64 	%rd8, %rd3, %rd7;
	ld.global.f64 	%fd1, [%rd8];
	add.s32 	%r52, %r75, 1;
	mul.wide.s32 	%rd9, %r52, 8;
	add.s64 	%rd10, %rd3, %rd9;
	ld.global.f64 	%fd2, [%rd10];
	add.f64 	%fd3, %fd1, %fd2;
	add.s32 	%r53, %r76, 1;
	mul.wide.s32 	%rd11, %r53, 8;
	add.s64 	%rd12, %rd3, %rd11;
	ld.global.f64 	%fd4, [%rd12];
	add.f64 	%fd5, %fd3, %fd4;
	add.s32 	%r54, %r77, 1;
	mul.wide.s32 	%rd13, %r54, 8;
	add.s64 	%rd14, %rd3, %rd13;
	ld.global.f64 	%fd6, [%rd14];
	add.f64 	%fd7, %fd5, %fd6;
	mul.wide.s32 	%rd15, %r78, 8;
	add.s64 	%rd16, %rd3, %rd15;
	ld.global.f64 	%fd8, [%rd16];
	add.f64 	%fd9, %fd7, %fd8;
	cvt.s64.s32 	%rd17, %r14;
	cvt.s64.s32 	%rd18, %r50;
	add.s64 	%rd19, %rd18, %rd17;
	shl.b64 	%rd20, %rd19, 3;
	add.s64 	%rd21, %rd3, %rd20;
	ld.global.f64 	%fd10, [%rd21+8];
	add.f64 	%fd11, %fd9, %fd10;
	add.s32 	%r55, %r78, 1;
	mul.wide.s32 	%rd22, %r55, 8;
	add.s64 	%rd23, %rd2, %rd22;
	ld.global.f64 	%fd12, [%rd23];
	add.f64 	%fd13, %fd11, %fd12;
	mul.f64 	%fd14, %fd13, 0d3FC5555555555555;
	add.s64 	%rd24, %rd1, %rd22;
	st.global.f64 	[%rd24], %fd14;
	ld.global.f64 	%fd15, [%rd8+8];
	ld.global.f64 	%fd16, [%rd10+8];
	add.f64 	%fd17, %fd15, %fd16;
	ld.global.f64 	%fd18, [%rd12+8];
	add.f64 	%fd19, %fd17, %fd18;
	ld.global.f64 	%fd20, [%rd14+8];
	add.f64 	%fd21, %fd19, %fd20;
	ld.global.f64 	%fd22, [%rd16+8];
	add.f64 	%fd23, %fd21, %fd22;
	ld.global.f64 	%fd24, [%rd21+16];
	add.f64 	%fd25, %fd23, %fd24;
	add.s64 	%rd25, %rd2, %rd20;
	ld.global.f64 	%fd26, [%rd25+8];
	add.f64 	%fd27, %fd25, %fd26;
	mul.f64 	%fd28, %fd27, 0d3FC5555555555555;
	add.s64 	%rd26, %rd1, %rd20;
	st.global.f64 	[%rd26+8], %fd28;
	ld.global.f64 	%fd29, [%rd8+16];
	ld.global.f64 	%fd30, [%rd10+16];
	add.f64 	%fd31, %fd29, %fd30;
	ld.global.f64 	%fd32, [%rd12+16];
	add.f64 	%fd33, %fd31, %fd32;
	ld.global.f64 	%fd34, [%rd14+16];
	add.f64 	%fd35, %fd33, %fd34;
	ld.global.f64 	%fd36, [%rd16+16];
	add.f64 	%fd37, %fd35, %fd36;
	ld.global.f64 	%fd38, [%rd21+24];
	add.f64 	%fd39, %fd37, %fd38;
	ld.global.f64 	%fd40, [%rd25+16];
	add.f64 	%fd41, %fd39, %fd40;
	mul.f64 	%fd42, %fd41, 0d3FC5555555555555;
	st.global.f64 	[%rd26+16], %fd42;
	ld.global.f64 	%fd43, [%rd8+24];
	ld.global.f64 	%fd44, [%rd10+24];
	add.f64 	%fd45, %fd43, %fd44;
	ld.global.f64 	%fd46, [%rd12+24];
	add.f64 	%fd47, %fd45, %fd46;
	ld.global.f64 	%fd48, [%rd14+24];
	add.f64 	%fd49, %fd47, %fd48;
	ld.global.f64 	%fd50, [%rd16+24];
	add.f64 	%fd51, %fd49, %fd50;
	ld.global.f64 	%fd52, [%rd21+32];
	add.f64 	%fd53, %fd51, %fd52;
	ld.global.f64 	%fd54, [%rd25+24];
	add.f64 	%fd55, %fd53, %fd54;
	mul.f64 	%fd56, %fd55, 0d3FC5555555555555;
	st.global.f64 	[%rd26+24], %fd56;
	add.s32 	%r80, %r80, 4;
	add.s32 	%r79, %r79, 4;
	add.s32 	%r78, %r78, 4;
	add.s32 	%r77, %r77, 4;
	add.s32 	%r76, %r76, 4;
	add.s32 	%r75, %r75, 4;
	add.s32 	%r74, %r74, 4;
	setp.ne.s32 	%p3, %r80, 0;
	@%p3 bra 	$L__BB0_5;
	add.s32 	%r82, %r79, 1;
$L__BB0_7:
	setp.eq.s32 	%p4, %r1, 0;
	@%p4 bra 	$L__BB0_12;
	add.s32 	%r56, %r37, -1;
	and.b32  	%r57, %r56, 3;
	setp.eq.s32 	%p5, %r57, 1;
	@%p5 bra 	$L__BB0_10;
	add.s32 	%r58, %r9, %r82;
	mul.wide.s32 	%rd27, %r58, 8;
	add.s64 	%rd28, %rd3, %rd27;
	ld.global.f64 	%fd57, [%rd28];
	add.s32 	%r59, %r10, %r82;
	mul.wide.s32 	%rd29, %r59, 8;
	add.s64 	%rd30, %rd3, %rd29;
	ld.global.f64 	%fd58, [%rd30];
	add.f64 	%fd59, %fd57, %fd58;
	add.s32 	%r60, %r11, %r82;
	mul.wide.s32 	%rd31, %r60, 8;
	add.s64 	%rd32, %rd3, %rd31;
	ld.global.f64 	%fd60, [%rd32];
	add.f64 	%fd61, %fd59, %fd60;
	add.s32 	%r61, %r13, %r82;
	mul.wide.s32 	%rd33, %r61, 8;
	add.s64 	%rd34, %rd3, %rd33;
	ld.global.f64 	%fd62, [%rd34];
	add.f64 	%fd63, %fd61, %fd62;
	add.s32 	%r62, %r14, %r82;
	add.s32 	%r63, %r62, -1;
	mul.wide.s32 	%rd35, %r63, 8;
	add.s64 	%rd36, %rd3, %rd35;
	ld.global.f64 	%fd64, [%rd36];
	add.f64 	%fd65, %fd63, %fd64;
	cvt.s64.s32 	%rd37, %r14;
	cvt.s64.s32 	%rd38, %r82;
	add.s64 	%rd39, %rd38, %rd37;
	shl.b64 	%rd40, %rd39, 3;
	add.s64 	%rd41, %rd3, %rd40;
	ld.global.f64 	%fd66, [%rd41+8];
	add.f64 	%fd67, %fd65, %fd66;
	mul.wide.s32 	%rd42, %r62, 8;
	add.s64 	%rd43, %rd2, %rd42;
	ld.global.f64 	%fd68, [%rd43];
	add.f64 	%fd69, %fd67, %fd68;
	mul.f64 	%fd70, %fd69, 0d3FC5555555555555;
	add.s64 	%rd44, %rd1, %rd42;
	st.global.f64 	[%rd44], %fd70;
	ld.global.f64 	%fd71, [%rd28+8];
	ld.global.f64 	%fd72, [%rd30+8];
	add.f64 	%fd73, %fd71, %fd72;
	ld.global.f64 	%fd74, [%rd32+8];
	add.f64 	%fd75, %fd73, %fd74;
	ld.global.f64 	%fd76, [%rd34+8];
	add.f64 	%fd77, %fd75, %fd76;
	ld.global.f64 	%fd78, [%rd36+8];
	add.f64 	%fd79, %fd77, %fd78;
	add.s32 	%r82, %r82, 2;
	ld.global.f64 	%fd80, [%rd41+16];
	add.f64 	%fd81, %fd79, %fd80;
	add.s64 	%rd45, %rd2, %rd40;
	ld.global.f64 	%fd82, [%rd45+8];
	add.f64 	%fd83, %fd81, %fd82;
	mul.f64 	%fd84, %fd83, 0d3FC5555555555555;
	add.s64 	%rd46, %rd1, %rd40;
	st.global.f64 	[%rd46+8], %fd84;
$L__BB0_10:
	and.b32  	%r64, %r37, 1;
	setp.eq.b32 	%p6, %r64, 1;
	@%p6 bra 	$L__BB0_12;
	add.s32 	%r65, %r9, %r82;
	mul.wide.s32 	%rd47, %r65, 8;
	add.s64 	%rd48, %rd3, %rd47;
	ld.global.f64 	%fd85, [%rd48];
	add.s32 	%r66, %r10, %r82;
	mul.wide.s32 	%rd49, %r66, 8;
	add.s64 	%rd50, %rd3, %rd49;
	ld.global.f64 	%fd86, [%rd50];
	add.f64 	%fd87, %fd85, %fd86;
	add.s32 	%r67, %r11, %r82;
	mul.wide.s32 	%rd51, %r67, 8;
	add.s64 	%rd52, %rd3, %rd51;
	ld.global.f64 	%fd88, [%rd52];
	add.f64 	%fd89, %fd87, %fd88;
	add.s32 	%r68, %r13, %r82;
	mul.wide.s32 	%rd53, %r68, 8;
	add.s64 	%rd54, %rd3, %rd53;
	ld.global.f64 	%fd90, [%rd54];
	add.f64 	%fd91, %fd89, %fd90;
	add.s32 	%r69, %r14, %r82;
	add.s32 	%r70, %r69, -1;
	mul.wide.s32 	%rd55, %r70, 8;
	add.s64 	%rd56, %rd3, %rd55;
	ld.global.f64 	%fd92, [%rd56];
	add.f64 	%fd93, %fd91, %fd92;
	cvt.s64.s32 	%rd57, %r14;
	cvt.s64.s32 	%rd58, %r82;
	add.s64 	%rd59, %rd58, %rd57;
	shl.b64 	%rd60, %rd59, 3;
	add.s64 	%rd61, %rd3, %rd60;
	ld.global.f64 	%fd94, [%rd61+8];
	add.f64 	%fd95, %fd93, %fd94;
	mul.wide.s32 	%rd62, %r69, 8;
	add.s64 	%rd63, %rd2, %rd62;
	ld.global.f64 	%fd96, [%rd63];
	add.f64 	%fd97, %fd95, %fd96;
	mul.f64 	%fd98, %fd97, 0d3FC5555555555555;
	add.s64 	%rd64, %rd1, %rd62;
	st.global.f64 	[%rd64], %fd98;
$L__BB0_12:
	setp.ne.s32 	%p7, %r73, %r37;
	@%p7 bra 	$L__BB0_3;
	setp.ne.s32 	%p8, %r72, %r37;
	@%p8 bra 	$L__BB0_2;
$L__BB0_14:
	ret;

}


// ===== COMPILED SASS (sm_100) =====

	.target	sm_100

	.elftype	@"ET_EXEC"


//--------------------- .note.nv.tkinfo           --------------------------
	.section	.note.nv.tkinfo,"",@"SHT_NOTE"
	.sectionflags	@"SHF_NOTE_NV_TKINFO"
	.tkinfo
        /*0018*/ 	.word	0x00000002
        /*0030*/ 	.string	""
        /*0030*/ 	.string	"ptxas"
        /*0030*/ 	.string	"Cuda compilation tools, release 13.0, V13.0.88"
        /*0030*/ 	.string	"Build cuda_13.0.r13.0/compiler.36424714_0"
        /*0030*/ 	.string	"-arch sm_100 -m 64 "



//--------------------- .note.nv.cuinfo           --------------------------
	.section	.note.nv.cuinfo,"",@"SHT_NOTE"
	.sectionflags	@"SHF_NOTE_NV_CUINFO"
        /*0018*/ 	.short	0x0002
        /*001a*/ 	.short	0x0064
        /*001c*/ 	.short	0x0082
	.zero		2


//--------------------- .nv.info                  --------------------------
	.section	.nv.info,"",@"SHT_CUDA_INFO"
	.align	4


	//----- nvinfo : EIATTR_REGCOUNT
	.align		4
        /*0000*/ 	.byte	0x04, 0x2f
        /*0002*/ 	.short	(.L_1 - .L_0)
	.align		4
.L_0:
        /*0004*/ 	.word	index@(_Z16jacobi_iterationPdS_S_iii)
        /*0008*/ 	.word	0x00000020


	//----- nvinfo : EIATTR_FRAME_SIZE
	.align		4
.L_1:
        /*000c*/ 	.byte	0x04, 0x11
        /*000e*/ 	.short	(.L_3 - .L_2)
	.align		4
.L_2:
        /*0010*/ 	.word	index@(_Z16jacobi_iterationPdS_S_iii)
        /*0014*/ 	.word	0x00000000


	//----- nvinfo : EIATTR_MIN_STACK_SIZE
	.align		4
.L_3:
        /*0018*/ 	.byte	0x04, 0x12
        /*001a*/ 	.short	(.L_5 - .L_4)
	.align		4
.L_4:
        /*001c*/ 	.word	index@(_Z16jacobi_iterationPdS_S_iii)
        /*0020*/ 	.word	0x00000000
.L_5:


//--------------------- .nv.compat                --------------------------
	.section	.nv.compat,"",@"SHT_CUDA_COMPAT_INFO"
	.align	4
        /*0000*/ 	.byte	0x02, 0x09, 0x00, 0x00, 0x02, 0x02, 0x01, 0x00, 0x02, 0x05, 0x05, 0x00, 0x03, 0x07, 0x01, 0x01
        /*0010*/ 	.byte	0x02, 0x03, 0x00, 0x00, 0x02, 0x06, 0x01, 0x00, 0x04, 0x0b, 0x08, 0x00, 0x01, 0x00, 0x00, 0x00
        /*0020*/ 	.byte	0x00, 0x00, 0x00, 0x00


//--------------------- .nv.info._Z16jacobi_iterationPdS_S_iii --------------------------
	.section	.nv.info._Z16jacobi_iterationPdS_S_iii,"",@"SHT_CUDA_INFO"
	.sectionflags	@""
	.align	4


	//----- nvinfo : EIATTR_CUDA_API_VERSION
	.align		4
        /*0000*/ 	.byte	0x04, 0x37
        /*0002*/ 	.short	(.L_7 - .L_6)
.L_6:
        /*0004*/ 	.word	0x00000082


	//----- nvinfo : EIATTR_KPARAM_INFO
	.align		4
.L_7:
        /*0008*/ 	.byte	0x04, 0x17
        /*000a*/ 	.short	(.L_9 - .L_8)
.L_8:
        /*000c*/ 	.word	0x00000000
        /*0010*/ 	.short	0x0005
        /*0012*/ 	.short	0x0020
        /*0014*/ 	.byte	0x00, 0xf0, 0x11, 0x00


	//----- nvinfo : EIATTR_KPARAM_INFO
	.align		4
.L_9:
        /*0018*/ 	.byte	0x04, 0x17
        /*001a*/ 	.short	(.L_11 - .L_10)
.L_10:
        /*001c*/ 	.word	0x00000000
        /*0020*/ 	.short	0x0004
        /*0022*/ 	.short	0x001c
        /*0024*/ 	.byte	0x00, 0xf0, 0x11, 0x00


	//----- nvinfo : EIATTR_KPARAM_INFO
	.align		4
.L_11:
        /*0028*/ 	.byte	0x04, 0x17
        /*002a*/ 	.short	(.L_13 - .L_12)
.L_12:
        /*002c*/ 	.word	0x00000000
        /*0030*/ 	.short	0x0003
        /*0032*/ 	.short	0x0018
        /*0034*/ 	.byte	0x00, 0xf0, 0x11, 0x00


	//----- nvinfo : EIATTR_KPARAM_INFO
	.align		4
.L_13:
        /*0038*/ 	.byte	0x04, 0x17
        /*003a*/ 	.short	(.L_15 - .L_14)
.L_14:
        /*003c*/ 	.word	0x00000000
        /*0040*/ 	.short	0x0002
        /*0042*/ 	.short	0x0010
        /*0044*/ 	.byte	0x00, 0xf5, 0x21, 0x00


	//----- nvinfo : EIATTR_KPARAM_INFO
	.align		4
.L_15:
        /*0048*/ 	.byte	0x04, 0x17
        /*004a*/ 	.short	(.L_17 - .L_16)
.L_16:
        /*004c*/ 	.word	0x00000000
        /*0050*/ 	.short	0x0001
        /*0052*/ 	.short	0x0008
        /*0054*/ 	.byte	0x00, 0xf5, 0x21, 0x00


	//----- nvinfo : EIATTR_KPARAM_INFO
	.align		4
.L_17:
        /*0058*/ 	.byte	0x04, 0x17
        /*005a*/ 	.short	(.L_19 - .L_18)
.L_18:
        /*005c*/ 	.word	0x00000000
        /*0060*/ 	.short	0x0000
        /*0062*/ 	.short	0x0000
        /*0064*/ 	.byte	0x00, 0xf5, 0x21, 0x00


	//----- nvinfo : EIATTR_SPARSE_MMA_MASK
	.align		4
.L_19:
        /*0068*/ 	.byte	0x03, 0x50
        /*006a*/ 	.short	0x0000


	//----- nvinfo : EIATTR_MAXREG_COUNT
	.align		4
        /*006c*/ 	.byte	0x03, 0x1b
        /*006e*/ 	.short	0x00ff


	//----- nvinfo : EIATTR_MERCURY_ISA_VERSION
	.align		4
        /*0070*/ 	.byte	0x03, 0x5f
        /*0072*/ 	.short	0x0101


	//----- nvinfo : EIATTR_VRC_CTA_INIT_COUNT
	.align		4
        /*0074*/ 	.byte	0x02, 0x4a
	.zero		1
	.zero		1


	//----- nvinfo : EIATTR_EXIT_INSTR_OFFSETS
	.align		4
        /*0078*/ 	.byte	0x04, 0x1c
        /*007a*/ 	.short	(.L_21 - .L_20)


	//   ....[0]....
.L_20:
        /*007c*/ 	.word	0x00000030


	//   ....[1]....
        /*0080*/ 	.word	0x00001300


	//----- nvinfo : EIATTR_CBANK_PARAM_SIZE
	.align		4
.L_21:
        /*0084*/ 	.byte	0x03, 0x19
        /*0086*/ 	.short	0x0024


	//----- nvinfo : EIATTR_PARAM_CBANK
	.align		4
        /*0088*/ 	.byte	0x04, 0x0a
        /*008a*/ 	.short	(.L_23 - .L_22)
	.align		4
.L_22:
        /*008c*/ 	.word	index@(.nv.constant0._Z16jacobi_iterationPdS_S_iii)
        /*0090*/ 	.short	0x0380
        /*0092*/ 	.short	0x0024


	//----- nvinfo : EIATTR_SW_WAR
	.align		4
.L_23:
        /*0094*/ 	.byte	0x04, 0x36
        /*0096*/ 	.short	(.L_25 - .L_24)
.L_24:
        /*0098*/ 	.word	0x00000008
.L_25:


//--------------------- .nv.callgraph             --------------------------
	.section	.nv.callgraph,"",@"SHT_CUDA_CALLGRAPH"
	.align	4
	.sectionentsize	8
	.align		4
        /*0000*/ 	.word	0x00000000
	.align		4
        /*0004*/ 	.word	0xffffffff
	.align		4
        /*0008*/ 	.word	0x00000000
	.align		4
        /*000c*/ 	.word	0xfffffffe
	.align		4
        /*0010*/ 	.word	0x00000000
	.align		4
        /*0014*/ 	.word	0xfffffffd
	.align		4
        /*0018*/ 	.word	0x00000000
	.align		4
        /*001c*/ 	.word	0xfffffffc


//--------------------- .text._Z16jacobi_iterationPdS_S_iii --------------------------
	.section	.text._Z16jacobi_iterationPdS_S_iii,"ax",@progbits
	.align	128
        .global         _Z16jacobi_iterationPdS_S_iii
        .type           _Z16jacobi_iterationPdS_S_iii,@function
        .size           _Z16jacobi_iterationPdS_S_iii,(.L_x_7 - _Z16jacobi_iterationPdS_S_iii)
        .other          _Z16jacobi_iterationPdS_S_iii,@"STO_CUDA_ENTRY STV_DEFAULT"
_Z16jacobi_iterationPdS_S_iii:
.text._Z16jacobi_iterationPdS_S_iii:
[----:B------:R-:W-:Y:S08]  /*0000*/  LDC R1, c[0x0][0x37c] ;  /* 0x0000df00ff017b82 */ /* 0x000ff00000000800 */
[----:B------:R-:W0:Y:S02]  /*0010*/  LDC R0, c[0x0][0x3a0] ;  /* 0x0000e800ff007b82 */ /* 0x000e240000000800 */
[----:B0-----:R-:W-:-:S13]  /*0020*/  ISETP.GE.AND P0, PT, R0, 0x2, PT ;  /* 0x000000020000780c */ /* 0x001fda0003f06270 */
[----:B------:R-:W-:Y:S05]  /*0030*/  @!P0 EXIT ;  /* 0x000000000000894d */ /* 0x000fea0003800000 */
[----:B------:R-:W-:Y:S01]  /*0040*/  IADD3 R0, PT, PT, R0, -0x1, RZ ;  /* 0xffffffff00007810 */ /* 0x000fe20007ffe0ff */
[----:B------:R-:W0:Y:S03]  /*0050*/  LDCU.64 UR32, c[0x0][0x358] ;  /* 0x00006b00ff2077ac */ /* 0x000e260008000a00 */
[----:B------:R-:W-:Y:S01]  /*0060*/  LOP3.LUT P0, RZ, R0, 0x3, RZ, 0xc0, !PT ;  /* 0x0000000300ff7812 */ /* 0x000fe2000780c0ff */
[----:B------:R-:W-:-:S12]  /*0070*/  UMOV UR35, 0x1 ;  /* 0x0000000100237882 */ /* 0x000fd80000000000 */
.L_x_5:
[----:B-1----:R-:W1:Y:S01]  /*0080*/  LDCU UR13, c[0x0][0x39c] ;  /* 0x00007380ff0d77ac */ /* 0x002e620008000800 */
[----:B--2---:R-:W2:Y:S01]  /*0090*/  LDCU UR4, c[0x0][0x3a0] ;  /* 0x00007400ff0477ac */ /* 0x004ea20008000800 */
[----:B------:R-:W-:Y:S02]  /*00a0*/  UIADD3 UR12, UPT, UPT, UR35, -0x1, URZ ;  /* 0xffffffff230c7890 */ /* 0x000fe4000fffe0ff */
[----:B------:R-:W-:Y:S01]  /*00b0*/  UIADD3 UR35, UPT, UPT, UR35, 0x1, URZ ;  /* 0x0000000123237890 */ /* 0x000fe2000fffe0ff */
[----:B------:R-:W-:Y:S01]  /*00c0*/  UMOV UR14, 0x1 ;  /* 0x00000001000e7882 */ /* 0x000fe20000000000 */
[----:B-1----:R-:W-:-:S04]  /*00d0*/  UIMAD UR12, UR12, UR13, URZ ;  /* 0x0000000d0c0c72a4 */ /* 0x002fc8000f8e02ff */
[----:B------:R-:W-:Y:S02]  /*00e0*/  ULEA UR36, UR13, UR12, 0x1 ;  /* 0x0000000c0d247291 */ /* 0x000fe4000f8e08ff */
[----:B--2---:R-:W-:Y:S02]  /*00f0*/  UISETP.NE.AND UP0, UPT, UR35, UR4, UPT ;  /* 0x000000042300728c */ /* 0x004fe4000bf05270 */
[----:B---3--:R-:W-:-:S12]  /*0100*/  UIADD3 UR13, UPT, UPT, UR36, -UR13, URZ ;  /* 0x8000000d240d7290 */ /* 0x008fd8000fffe0ff */
.L_x_4:
[----:B-1----:R-:W1:Y:S01]  /*0110*/  LDCU UR21, c[0x0][0x3a0] ;  /* 0x00007400ff1577ac */ /* 0x002e620008000800 */
[----:B--2---:R-:W2:Y:S01]  /*0120*/  LDCU.64 UR6, c[0x0][0x398] ;  /* 0x00007300ff0677ac */ /* 0x004ea20008000a00 */
[----:B------:R-:W-:Y:S01]  /*0130*/  UMOV UR5, UR14 ;  /* 0x0000000e00057c82 */ /* 0x000fe20008000000 */
[----:B------:R-:W-:Y:S01]  /*0140*/  UMOV UR20, 0x1 ;  /* 0x0000000100147882 */ /* 0x000fe20000000000 */
[----:B-1----:R-:W-:-:S04]  /*0150*/  UIADD3 UR4, UPT, UPT, UR21, -0x2, URZ ;  /* 0xfffffffe15047890 */ /* 0x002fc8000fffe0ff */
[----:B------:R-:W-:Y:S02]  /*0160*/  UISETP.GE.U32.AND UP2, UPT, UR4, 0x3, UPT ;  /* 0x000000030400788c */ /* 0x000fe4000bf46070 */
[----:B--2---:R-:W-:Y:S02]  /*0170*/  UIMAD UR18, UR14, UR6, -UR6 ;  /* 0x000000060e1272a4 */ /* 0x004fe4000f8e0a06 */
[----:B------:R-:W-:Y:S02]  /*0180*/  UIMAD UR19, UR14, UR6, UR12 ;  /* 0x000000060e1372a4 */ /* 0x000fe4000f8e020c */
[----:B------:R-:W-:Y:S02]  /*0190*/  UIMAD UR17, UR14, UR6, UR36 ;  /* 0x000000060e1172a4 */ /* 0x000fe4000f8e0224 */
[----:B------:R-:W-:Y:S02]  /*01a0*/  UIADD3 UR18, UPT, UPT, UR13, UR18, URZ ;  /* 0x000000120d127290 */ /* 0x000fe4000fffe0ff */
[----:B------:R-:W-:-:S02]  /*01b0*/  UIADD3 UR14, UPT, UPT, UR14, 0x1, URZ ;  /* 0x000000010e0e7890 */ /* 0x000fc4000fffe0ff */
[----:B------:R-:W-:Y:S02]  /*01c0*/  UIADD3 UR15, UPT, UPT, UR19, UR7, URZ ;  /* 0x00000007130f7290 */ /* 0x000fe4000fffe0ff */
[----:B------:R-:W-:Y:S02]  /*01d0*/  ULEA UR16, UR6, UR18, 0x1 ;  /* 0x0000001206107291 */ /* 0x000fe4000f8e08ff */
[----:B------:R-:W-:Y:S01]  /*01e0*/  UISETP.NE.AND UP1, UPT, UR14, UR21, UPT ;  /* 0x000000150e00728c */ /* 0x000fe2000bf25270 */
[----:B---3--:R-:W-:Y:S10]  /*01f0*/  BRA.U !UP2, `(.L_x_0) ;  /* 0x000000050ad47547 */ /* 0x008ff4000b800000 */
[----:B------:R-:W-:Y:S01]  /*0200*/  UIADD3 UR4, UPT, UPT, UR21, -0x1, URZ ;  /* 0xffffffff15047890 */ /* 0x000fe2000fffe0ff */
[----:B------:R-:W-:Y:S01]  /*0210*/  IMAD.U32 R2, RZ, RZ, UR19 ;  /* 0x00000013ff027e24 */ /* 0x000fe2000f8e00ff */
[----:B------:R-:W-:Y:S01]  /*0220*/  UIMAD UR5, UR5, UR6, UR13 ;  /* 0x00000006050572a4 */ /* 0x000fe2000f8e020d */
[----:B------:R-:W-:Y:S01]  /*0230*/  MOV R3, UR17 ;  /* 0x0000001100037c02 */ /* 0x000fe20008000f00 */
[----:B------:R-:W-:Y:S01]  /*0240*/  ULOP3.LUT UR4, UR4, 0xfffffffc, URZ, 0xc0, !UPT ;  /* 0xfffffffc04047892 */ /* 0x000fe2000f8ec0ff */
[----:B------:R-:W-:Y:S01]  /*0250*/  IMAD.U32 R28, RZ, RZ, UR18 ;  /* 0x00000012ff1c7e24 */ /* 0x000fe2000f8e00ff */
[----:B------:R-:W-:Y:S01]  /*0260*/  MOV R29, UR16 ;  /* 0x00000010001d7c02 */ /* 0x000fe20008000f00 */
[----:B------:R-:W1:Y:S01]  /*0270*/  LDCU.64 UR26, c[0x0][0x390] ;  /* 0x00007200ff1a77ac */ /* 0x000e620008000a00 */
[----:B------:R-:W-:Y:S01]  /*0280*/  IMAD.U32 R0, RZ, RZ, UR5 ;  /* 0x00000005ff007e24 */ /* 0x000fe2000f8e00ff */
[----:B------:R-:W-:Y:S01]  /*0290*/  UIADD3 UR6, UPT, UPT, -UR4, URZ, URZ ;  /* 0x000000ff04067290 */ /* 0x000fe2000fffe1ff */
[----:B------:R-:W2:Y:S02]  /*02a0*/  LDCU.128 UR8, c[0x0][0x380] ;  /* 0x00007000ff0877ac */ /* 0x000ea40008000c00 */
[----:B------:R-:W-:-:S09]  /*02b0*/  UMOV UR4, URZ ;  /* 0x000000ff00047c82 */ /* 0x000fd20008000000 */
.L_x_1:
[----:B---3--:R-:W3:Y:S01]  /*02c0*/  LDC.64 R12, c[0x0][0x380] ;  /* 0x0000e000ff0c7b82 */ /* 0x008ee20000000a00 */
[----:B------:R-:W-:Y:S01]  /*02d0*/  IADD3 R5, PT, PT, R2, 0x1, RZ ;  /* 0x0000000102057810 */ /* 0x000fe20007ffe0ff */
[----:B------:R-:W-:Y:S01]  /*02e0*/  VIADD R7, R3, 0x1 ;  /* 0x0000000103077836 */ /* 0x000fe20000000000 */
[----:B------:R-:W-:Y:S01]  /*02f0*/  IADD3 R9, PT, PT, R28, 0x1, RZ ;  /* 0x000000011c097810 */ /* 0x000fe20007ffe0ff */
[----:B------:R-:W-:Y:S01]  /*0300*/  VIADD R11, R29, 0x1 ;  /* 0x000000011d0b7836 */ /* 0x000fe20000000000 */
[----:B------:R-:W-:-:S03]  /*0310*/  UIADD3 UR5, UPT, UPT, UR4, 0x1, URZ ;  /* 0x0000000104057890 */ /* 0x000fc6000fffe0ff */
[----:B------:R-:W4:Y:S01]  /*0320*/  LDC.64 R16, c[0x0][0x390] ;  /* 0x0000e400ff107b82 */ /* 0x000f220000000a00 */
[----:B---3--:R-:W-:-:S04]  /*0330*/  IMAD.WIDE R4, R5, 0x8, R12 ;  /* 0x0000000805047825 */ /* 0x008fc800078e020c */
[--C-:B------:R-:W-:Y:S01]  /*0340*/  IMAD.WIDE R6, R7, 0x8, R12.reuse ;  /* 0x0000000807067825 */ /* 0x100fe200078e020c */
[----:B0-----:R-:W3:Y:S04]  /*0350*/  LDG.E.64 R18, desc[UR32][R4.64] ;  /* 0x0000002004127981 */ /* 0x001ee8000c1e1b00 */
[----:B------:R-:W3:Y:S01]  /*0360*/  LDG.E.64 R14, desc[UR32][R6.64] ;  /* 0x00000020060e7981 */ /* 0x000ee2000c1e1b00 */
[----:B------:R-:W-:-:S05]  /*0370*/  IMAD.WIDE R8, R9, 0x8, R12 ;  /* 0x0000000809087825 */ /* 0x000fca00078e020c */
[----:B------:R-:W5:Y:S01]  /*0380*/  LDG.E.64 R20, desc[UR32][R8.64] ;  /* 0x0000002008147981 */ /* 0x000f62000c1e1b00 */
[----:B------:R-:W-:-:S05]  /*0390*/  IMAD.WIDE R10, R11, 0x8, R12 ;  /* 0x000000080b0a7825 */ /* 0x000fca00078e020c */
[----:B------:R-:W5:Y:S01]  /*03a0*/  LDG.E.64 R22, desc[UR32][R10.64] ;  /* 0x000000200a167981 */ /* 0x000f62000c1e1b00 */
[----:B------:R-:W-:Y:S01]  /*03b0*/  USHF.R.S32.HI UR7, URZ, 0x1f, UR5 ;  /* 0x0000001fff077899 */ /* 0x000fe20008011405 */
[----:B------:R-:W-:Y:S01]  /*03c0*/  IMAD.WIDE R12, R0, 0x8, R12 ;  /* 0x00000008000c7825 */ /* 0x000fe200078e020c */
[----:B------:R-:W-:-:S04]  /*03d0*/  UIADD3 UR20, UP2, UPT, UR15, UR5, URZ ;  /* 0x000000050f147290 */ /* 0x000fc8000ff5e0ff */
[----:B------:R-:W-:Y:S02]  /*03e0*/  ULEA.HI.X.SX32 UR7, UR15, UR7, 0x1, UP2 ;  /* 0x000000070f077291 */ /* 0x000fe400090f0eff */
[----:B------:R-:W-:Y:S02]  /*03f0*/  USHF.L.U32 UR5, UR20, 0x3, URZ ;  /* 0x0000000314057899 */ /* 0x000fe400080006ff */
[----:B------:R-:W-:Y:S02]  /*0400*/  USHF.L.U64.HI UR7, UR20, 0x3, UR7 ;  /* 0x0000000314077899 */ /* 0x000fe40008010207 */
[----:B--2---:R-:W-:-:S04]  /*0410*/  UIADD3 UR20, UP2, UPT, UR5, UR8, URZ ;  /* 0x0000000805147290 */ /* 0x004fc8000ff5e0ff */
[----:B------:R-:W-:Y:S01]  /*0420*/  UIADD3.X UR22, UPT, UPT, UR7, UR9, URZ, UP2, !UPT ;  /* 0x0000000907167290 */ /* 0x000fe200097fe4ff */
[----:B------:R-:W-:-:S05]  /*0430*/  IADD3 R25, PT, PT, R0, 0x1, RZ ;  /* 0x0000000100197810 */ /* 0x000fca0007ffe0ff */
[----:B----4-:R-:W-:-:S06]  /*0440*/  IMAD.WIDE R16, R25, 0x8, R16 ;  /* 0x0000000819107825 */ /* 0x010fcc00078e0210 */
[----:B------:R-:W2:Y:S01]  /*0450*/  LDG.E.64 R16, desc[UR32][R16.64] ;  /* 0x0000002010107981 */ /* 0x000ea2000c1e1b00 */
[----:B---3--:R-:W-:-:S03]  /*0460*/  DADD R14, R18, R14 ;  /* 0x00000000120e7229 */ /* 0x008fc6000000000e */
[----:B------:R-:W3:Y:S05]  /*0470*/  LDG.E.64 R18, desc[UR32][R12.64] ;  /* 0x000000200c127981 */ /* 0x000eea000c1e1b00 */
[----:B-----5:R-:W-:Y:S01]  /*0480*/  DADD R20, R14, R20 ;  /* 0x000000000e147229 */ /* 0x020fe20000000014 */
[----:B------:R-:W-:Y:S01]  /*0490*/  MOV R14, UR20 ;  /* 0x00000014000e7c02 */ /* 0x000fe20008000f00 */
[----:B------:R-:W-:-:S06]  /*04a0*/  IMAD.U32 R15, RZ, RZ, UR22 ;  /* 0x00000016ff0f7e24 */ /* 0x000fcc000f8e00ff */
[----:B------:R-:W-:Y:S02]  /*04b0*/  DADD R22, R20, R22 ;  /* 0x0000000014167229 */ /* 0x000fe40000000016 */
[----:B------:R-:W4:Y:S01]  /*04c0*/  LDG.E.64 R20, desc[UR32][R14.64+0x8] ;  /* 0x000008200e147981 */ /* 0x000f22000c1e1b00 */
[----:B------:R-:W-:Y:S01]  /*04d0*/  UMOV UR24, 0x55555555 ;  /* 0x5555555500187882 */ /* 0x000fe20000000000 */
[----:B------:R-:W-:-:S04]  /*04e0*/  UMOV UR25, 0x3fc55555 ;  /* 0x3fc5555500197882 */ /* 0x000fc80000000000 */
[----:B---3--:R-:W-:Y:S01]  /*04f0*/  DADD R22, R22, R18 ;  /* 0x0000000016167229 */ /* 0x008fe20000000012 */
[----:B------:R-:W0:Y:S07]  /*0500*/  LDC.64 R18, c[0x0][0x388] ;  /* 0x0000e200ff127b82 */ /* 0x000e2e0000000a00 */
[----:B----4-:R-:W-:-:S08]  /*0510*/  DADD R20, R22, R20 ;  /* 0x0000000016147229 */ /* 0x010fd00000000014 */
[----:B--2---:R-:W-:Y:S01]  /*0520*/  DADD R20, R20, R16 ;  /* 0x0000000014147229 */ /* 0x004fe20000000010 */
[----:B0-----:R-:W-:-:S07]  /*0530*/  IMAD.WIDE R22, R25, 0x8, R18 ;  /* 0x0000000819167825 */ /* 0x001fce00078e0212 */
[----:B------:R-:W-:-:S07]  /*0540*/  DMUL R20, R20, UR24 ;  /* 0x0000001814147c28 */ /* 0x000fce0008000000 */
[----:B------:R0:W-:Y:S04]  /*0550*/  STG.E.64 desc[UR32][R22.64], R20 ;  /* 0x0000001416007986 */ /* 0x0001e8000c101b20 */
[----:B------:R-:W2:Y:S04]  /*0560*/  LDG.E.64 R18, desc[UR32][R6.64+0x8] ;  /* 0x0000082006127981 */ /* 0x000ea8000c1e1b00 */
[----:B------:R-:W3:Y:S04]  /*0570*/  LDG.E.64 R26, desc[UR32][R8.64+0x8] ;  /* 0x00000820081a7981 */ /* 0x000ee8000c1e1b00 */
[----:B------:R-:W4:Y:S04]  /*0580*/  LDG.E.64 R24, desc[UR32][R10.64+0x8] ;  /* 0x000008200a187981 */ /* 0x000f28000c1e1b00 */
[----:B0-----:R-:W2:Y:S01]  /*0590*/  LDG.E.64 R20, desc[UR32][R4.64+0x8] ;  /* 0x0000082004147981 */ /* 0x001ea2000c1e1b00 */
[----:B-1----:R-:W-:-:S03]  /*05a0*/  UIADD3 UR20, UP2, UPT, UR5, UR26, URZ ;  /* 0x0000001a05147290 */ /* 0x002fc6000ff5e0ff */
[----:B------:R-:W5:Y:S01]  /*05b0*/  LDG.E.64 R22, desc[UR32][R12.64+0x8] ;  /* 0x000008200c167981 */ /* 0x000f62000c1e1b00 */
[----:B------:R-:W-:Y:S01]  /*05c0*/  UIADD3.X UR22, UPT, UPT, UR7, UR27, URZ, UP2, !UPT ;  /* 0x0000001b07167290 */ /* 0x000fe200097fe4ff */
[----:B--2---:R-:W-:Y:S02]  /*05d0*/  DADD R16, R20, R18 ;  /* 0x0000000014107229 */ /* 0x004fe40000000012 */
[----:B------:R-:W2:Y:S06]  /*05e0*/  LDG.E.64 R18, desc[UR32][R14.64+0x10] ;  /* 0x000010200e127981 */ /* 0x000eac000c1e1b00 */
[----:B---3--:R-:W-:Y:S01]  /*05f0*/  DADD R26, R16, R26 ;  /* 0x00000000101a7229 */ /* 0x008fe2000000001a */
[----:B------:R-:W-:Y:S01]  /*0600*/  IMAD.U32 R16, RZ, RZ, UR20 ;  /* 0x00000014ff107e24 */ /* 0x000fe2000f8e00ff */
[----:B------:R-:W-:-:S05]  /*0610*/  MOV R17, UR22 ;  /* 0x0000001600117c02 */ /* 0x000fca0008000f00 */
[----:B------:R-:W3:Y:S01]  /*0620*/  LDG.E.64 R20, desc[UR32][R16.64+0x8] ;  /* 0x0000082010147981 */ /* 0x000ee2000c1e1b00 */
[----:B----4-:R-:W-:-:S08]  /*0630*/  DADD R24, R26, R24 ;  /* 0x000000001a187229 */ /* 0x010fd00000000018 */
[----:B-----5:R-:W-:Y:S01]  /*0640*/  DADD R22, R24, R22 ;  /* 0x0000000018167229 */ /* 0x020fe20000000016 */
[----:B------:R-:W-:-:S04]  /*0650*/  UIADD3 UR5, UP2, UPT, UR5, UR10, URZ ;  /* 0x0000000a05057290 */ /* 0x000fc8000ff5e0ff */
[----:B------:R-:W-:-:S03]  /*0660*/  UIADD3.X UR7, UPT, UPT, UR7, UR11, URZ, UP2, !UPT ;  /* 0x0000000b07077290 */ /* 0x000fc600097fe4ff */
[----:B--2---:R-:W-:-:S08]  /*0670*/  DADD R18, R22, R18 ;  /* 0x0000000016127229 */ /* 0x004fd00000000012 */
[----:B---3--:R-:W-:Y:S01]  /*0680*/  DADD R20, R18, R20 ;  /* 0x0000000012147229 */ /* 0x008fe20000000014 */
[----:B------:R-:W-:Y:S01]  /*0690*/  IMAD.U32 R18, RZ, RZ, UR5 ;  /* 0x00000005ff127e24 */ /* 0x000fe2000f8e00ff */
[----:B------:R-:W-:-:S06]  /*06a0*/  MOV R19, UR7 ;  /* 0x0000000700137c02 */ /* 0x000fcc0008000f00 */
[----:B------:R-:W-:-:S07]  /*06b0*/  DMUL R20, R20, UR24 ;  /* 0x0000001814147c28 */ /* 0x000fce0008000000 */
[----:B------:R0:W-:Y:S04]  /*06c0*/  STG.E.64 desc[UR32][R18.64+0x8], R20 ;  /* 0x0000081412007986 */ /* 0x0001e8000c101b20 */
[----:B------:R-:W2:Y:S04]  /*06d0*/  LDG.E.64 R26, desc[UR32][R4.64+0x10] ;  /* 0x00001020041a7981 */ /* 0x000ea8000c1e1b00 */
[----:B------:R-:W2:Y:S04]  /*06e0*/  LDG.E.64 R24, desc[UR32][R6.64+0x10] ;  /* 0x0000102006187981 */ /* 0x000ea8000c1e1b00 */
[----:B------:R-:W3:Y:S04]  /*06f0*/  LDG.E.64 R22, desc[UR32][R8.64+0x10] ;  /* 0x0000102008167981 */ /* 0x000ee8000c1e1b00 */
[----:B0-----:R-:W4:Y:S01]  /*0700*/  LDG.E.64 R20, desc[UR32][R10.64+0x10] ;  /* 0x000010200a147981 */ /* 0x001f22000c1e1b00 */
[----:B--2---:R-:W-:-:S03]  /*0710*/  DADD R24, R26, R24 ;  /* 0x000000001a187229 */ /* 0x004fc60000000018 */
[----:B------:R-:W2:Y:S05]  /*0720*/  LDG.E.64 R26, desc[UR32][R16.64+0x10] ;  /* 0x00001020101a7981 */ /* 0x000eaa000c1e1b00 */
[----:B---3--:R-:W-:Y:S02]  /*0730*/  DADD R22, R24, R22 ;  /* 0x0000000018167229 */ /* 0x008fe40000000016 */
[----:B------:R-:W3:Y:S06]  /*0740*/  LDG.E.64 R24, desc[UR32][R14.64+0x18] ;  /* 0x000018200e187981 */ /* 0x000eec000c1e1b00 */
[----:B----4-:R-:W-:-:S02]  /*0750*/  DADD R20, R22, R20 ;  /* 0x0000000016147229 */ /* 0x010fc40000000014 */
[----:B------:R-:W4:Y:S06]  /*0760*/  LDG.E.64 R22, desc[UR32][R12.64+0x10] ;  /* 0x000010200c167981 */ /* 0x000f2c000c1e1b00 */
[----:B----4-:R-:W-:-:S08]  /*0770*/  DADD R20, R20, R22 ;  /* 0x0000000014147229 */ /* 0x010fd00000000016 */
[----:B---3--:R-:W-:-:S08]  /*0780*/  DADD R20, R20, R24 ;  /* 0x0000000014147229 */ /* 0x008fd00000000018 */
[----:B--2---:R-:W-:-:S08]  /*0790*/  DADD R20, R20, R26 ;  /* 0x0000000014147229 */ /* 0x004fd0000000001a */
[----:B------:R-:W-:-:S07]  /*07a0*/  DMUL R20, R20, UR24 ;  /* 0x0000001814147c28 */ /* 0x000fce0008000000 */
[----:B------:R3:W-:Y:S04]  /*07b0*/  STG.E.64 desc[UR32][R18.64+0x10], R20 ;  /* 0x0000101412007986 */ /* 0x0007e8000c101b20 */
[----:B------:R-:W2:Y:S04]  /*07c0*/  LDG.E.64 R4, desc[UR32][R4.64+0x18] ;  /* 0x0000182004047981 */ /* 0x000ea8000c1e1b00 */
[----:B------:R-:W2:Y:S04]  /*07d0*/  LDG.E.64 R6, desc[UR32][R6.64+0x18] ;  /* 0x0000182006067981 */ /* 0x000ea8000c1e1b00 */
[----:B------:R-:W4:Y:S04]  /*07e0*/  LDG.E.64 R8, desc[UR32][R8.64+0x18] ;  /* 0x0000182008087981 */ /* 0x000f28000c1e1b00 */
[----:B------:R-:W5:Y:S04]  /*07f0*/  LDG.E.64 R10, desc[UR32][R10.64+0x18] ;  /* 0x000018200a0a7981 */ /* 0x000f68000c1e1b00 */
[----:B------:R-:W3:Y:S04]  /*0800*/  LDG.E.64 R12, desc[UR32][R12.64+0x18] ;  /* 0x000018200c0c7981 */ /* 0x000ee8000c1e1b00 */
[----:B------:R-:W3:Y:S04]  /*0810*/  LDG.E.64 R14, desc[UR32][R14.64+0x20] ;  /* 0x000020200e0e7981 */ /* 0x000ee8000c1e1b00 */
[----:B------:R-:W3:Y:S01]  /*0820*/  LDG.E.64 R16, desc[UR32][R16.64+0x18] ;  /* 0x0000182010107981 */ /* 0x000ee2000c1e1b00 */
[----:B------:R-:W-:-:S04]  /*0830*/  UIADD3 UR6, UPT, UPT, UR6, 0x4, URZ ;  /* 0x0000000406067890 */ /* 0x000fc8000fffe0ff */
[----:B------:R-:W-:Y:S01]  /*0840*/  UISETP.NE.AND UP2, UPT, UR6, URZ, UPT ;  /* 0x000000ff0600728c */ /* 0x000fe2000bf45270 */
[----:B------:R-:W-:Y:S01]  /*0850*/  VIADD R29, R29, 0x4 ;  /* 0x000000041d1d7836 */ /* 0x000fe20000000000 */
[----:B------:R-:W-:Y:S01]  /*0860*/  IADD3 R28, PT, PT, R28, 0x4, RZ ;  /* 0x000000041c1c7810 */ /* 0x000fe20007ffe0ff */
[----:B------:R-:W-:Y:S01]  /*0870*/  VIADD R3, R3, 0x4 ;  /* 0x0000000403037836 */ /* 0x000fe20000000000 */
[----:B------:R-:W-:Y:S01]  /*0880*/  IADD3 R2, PT, PT, R2, 0x4, RZ ;  /* 0x0000000402027810 */ /* 0x000fe20007ffe0ff */
[----:B------:R-:W-:Y:S01]  /*0890*/  VIADD R0, R0, 0x4 ;  /* 0x0000000400007836 */ /* 0x000fe20000000000 */
[----:B------:R-:W-:Y:S01]  /*08a0*/  UIADD3 UR4, UPT, UPT, UR4, 0x4, URZ ;  /* 0x0000000404047890 */ /* 0x000fe2000fffe0ff */
[----:B--2---:R-:W-:-:S08]  /*08b0*/  DADD R22, R4, R6 ;  /* 0x0000000004167229 */ /* 0x004fd00000000006 */
[----:B----4-:R-:W-:-:S08]  /*08c0*/  DADD R22, R22, R8 ;  /* 0x0000000016167229 */ /* 0x010fd00000000008 */
[----:B-----5:R-:W-:-:S08]  /*08d0*/  DADD R22, R22, R10 ;  /* 0x0000000016167229 */ /* 0x020fd0000000000a */
[----:B---3--:R-:W-:-:S08]  /*08e0*/  DADD R22, R22, R12 ;  /* 0x0000000016167229 */ /* 0x008fd0000000000c */
[----:B------:R-:W-:-:S08]  /*08f0*/  DADD R22, R22, R14 ;  /* 0x0000000016167229 */ /* 0x000fd0000000000e */
[----:B------:R-:W-:-:S08]  /*0900*/  DADD R22, R22, R16 ;  /* 0x0000000016167229 */ /* 0x000fd00000000010 */
[----:B------:R-:W-:-:S07]  /*0910*/  DMUL R22, R22, UR24 ;  /* 0x0000001816167c28 */ /* 0x000fce0008000000 */
[----:B------:R3:W-:Y:S01]  /*0920*/  STG.E.64 desc[UR32][R18.64+0x18], R22 ;  /* 0x0000181612007986 */ /* 0x0007e2000c101b20 */
[----:B------:R-:W-:Y:S05]  /*0930*/  BRA.U UP2, `(.L_x_1) ;  /* 0xfffffff902607547 */ /* 0x000fea000b83ffff */
[----:B------:R-:W-:-:S12]  /*0940*/  UIADD3 UR20, UPT, UPT, UR4, 0x1, URZ ;  /* 0x0000000104147890 */ /* 0x000fd8000fffe0ff */
.L_x_0:
[----:B------:R-:W-:Y:S05]  /*0950*/  @!P0 BRA `(.L_x_2) ;  /* 0x0000000800608947 */ /* 0x000fea0003800000 */
[----:B------:R-:W-:Y:S02]  /*0960*/  UIADD3 UR4, UPT, UPT, UR21, -0x1, URZ ;  /* 0xffffffff15047890 */ /* 0x000fe4000fffe0ff */
[----:B------:R-:W-:Y:S02]  /*0970*/  ULOP3.LUT UR5, UR21, 0x1, URZ, 0xc0, !UPT ;  /* 0x0000000115057892 */ /* 0x000fe4000f8ec0ff */
[----:B------:R-:W-:Y:S02]  /*0980*/  ULOP3.LUT UR4, UR4, 0x3, URZ, 0xc0, !UPT ;  /* 0x0000000304047892 */ /* 0x000fe4000f8ec0ff */
[----:B------:R-:W-:Y:S02]  /*0990*/  UISETP.NE.U32.AND UP2, UPT, UR5, 0x1, UPT ;  /* 0x000000010500788c */ /* 0x000fe4000bf45070 */
[----:B------:R-:W-:-:S09]  /*09a0*/  UISETP.NE.AND UP3, UPT, UR4, 0x1, UPT ;  /* 0x000000010400788c */ /* 0x000fd2000bf65270 */
[----:B------:R-:W-:Y:S05]  /*09b0*/  BRA.U !UP3, `(.L_x_3) ;  /* 0x000000050b6c7547 */ /* 0x000fea000b800000 */
[----:B------:R-:W1:Y:S01]  /*09c0*/  LDCU.128 UR8, c[0x0][0x380] ;  /* 0x00007000ff0877ac */ /* 0x000e620008000c00 */
[----:B------:R-:W-:Y:S02]  /*09d0*/  UIADD3 UR22, UPT, UPT, UR19, UR20, URZ ;  /* 0x0000001413167290 */ /* 0x000fe4000fffe0ff */
[----:B------:R-:W-:Y:S02]  /*09e0*/  UIADD3 UR24, UPT, UPT, UR17, UR20, URZ ;  /* 0x0000001411187290 */ /* 0x000fe4000fffe0ff */
[----:B------:R-:W-:Y:S01]  /*09f0*/  UIADD3 UR26, UPT, UPT, UR18, UR20, URZ ;  /* 0x00000014121a7290 */ /* 0x000fe2000fffe0ff */
[----:B------:R-:W2:Y:S01]  /*0a00*/  LDCU.128 UR4, c[0x0][0x380] ;  /* 0x00007000ff0477ac */ /* 0x000ea20008000c00 */
[----:B------:R-:W-:Y:S02]  /*0a10*/  UIADD3 UR28, UPT, UPT, UR16, UR20, URZ ;  /* 0x00000014101c7290 */ /* 0x000fe4000fffe0ff */
[----:B------:R-:W-:Y:S02]  /*0a20*/  UIADD3 UR21, UPT, UPT, UR15, UR20, URZ ;  /* 0x000000140f157290 */ /* 0x000fe4000fffe0ff */
[----:B-1----:R-:W-:-:S02]  /*0a30*/  UIMAD.WIDE UR22, UR22, 0x8, UR8 ;  /* 0x00000008161678a5 */ /* 0x002fc4000f8e0208 */
[----:B------:R-:W-:Y:S02]  /*0a40*/  UIMAD.WIDE UR24, UR24, 0x8, UR8 ;  /* 0x00000008181878a5 */ /* 0x000fe4000f8e0208 */
[----:B------:R-:W-:Y:S02]  /*0a50*/  UIMAD.WIDE UR26, UR26, 0x8, UR8 ;  /* 0x000000081a1a78a5 */ /* 0x000fe4000f8e0208 */
[----:B------:R-:W-:Y:S01]  /*0a60*/  MOV R4, UR22 ;  /* 0x0000001600047c02 */ /* 0x000fe20008000f00 */
[----:B------:R-:W-:Y:S01]  /*0a70*/  IMAD.U32 R5, RZ, RZ, UR23 ;  /* 0x00000017ff057e24 */ /* 0x000fe2000f8e00ff */
[----:B------:R-:W-:Y:S01]  /*0a80*/  MOV R6, UR24 ;  /* 0x0000001800067c02 */ /* 0x000fe20008000f00 */
[----:B------:R-:W-:Y:S01]  /*0a90*/  IMAD.U32 R7, RZ, RZ, UR25 ;  /* 0x00000019ff077e24 */ /* 0x000fe2000f8e00ff */
[----:B------:R-:W-:Y:S01]  /*0aa0*/  MOV R8, UR26 ;  /* 0x0000001a00087c02 */ /* 0x000fe20008000f00 */
[----:B------:R-:W-:Y:S01]  /*0ab0*/  IMAD.U32 R9, RZ, RZ, UR27 ;  /* 0x0000001bff097e24 */ /* 0x000fe2000f8e00ff */
[----:B------:R-:W-:Y:S01]  /*0ac0*/  USHF.R.S32.HI UR37, URZ, 0x1f, UR20 ;  /* 0x0000001fff257899 */ /* 0x000fe20008011414 */
[----:B0-----:R-:W4:Y:S01]  /*0ad0*/  LDG.E.64 R4, desc[UR32][R4.64] ;  /* 0x0000002004047981 */ /* 0x001f22000c1e1b00 */
[----:B------:R-:W-:Y:S01]  /*0ae0*/  UIADD3 UR39, UP3, UPT, UR15, UR20, URZ ;  /* 0x000000140f277290 */ /* 0x000fe2000ff7e0ff */
[----:B------:R-:W0:Y:S02]  /*0af0*/  LDCU.64 UR30, c[0x0][0x390] ;  /* 0x00007200ff1e77ac */ /* 0x000e240008000a00 */
[----:B------:R-:W4:Y:S01]  /*0b00*/  LDG.E.64 R6, desc[UR32][R6.64] ;  /* 0x0000002006067981 */ /* 0x000f22000c1e1b00 */
[----:B------:R-:W-:-:S03]  /*0b10*/  UIMAD.WIDE UR28, UR28, 0x8, UR8 ;  /* 0x000000081c1c78a5 */ /* 0x000fc6000f8e0208 */
[----:B------:R-:W5:Y:S01]  /*0b20*/  LDG.E.64 R8, desc[UR32][R8.64] ;  /* 0x0000002008087981 */ /* 0x000f62000c1e1b00 */
[----:B------:R-:W-:Y:S02]  /*0b30*/  UIADD3 UR34, UPT, UPT, UR21, -0x1, URZ ;  /* 0xffffffff15227890 */ /* 0x000fe4000fffe0ff */
[----:B------:R-:W-:Y:S01]  /*0b40*/  MOV R10, UR28 ;  /* 0x0000001c000a7c02 */ /* 0x000fe20008000f00 */
[----:B------:R-:W-:Y:S01]  /*0b50*/  IMAD.U32 R11, RZ, RZ, UR29 ;  /* 0x0000001dff0b7e24 */ /* 0x000fe2000f8e00ff */
[----:B------:R-:W-:Y:S02]  /*0b60*/  UIMAD.WIDE UR8, UR34, 0x8, UR8 ;  /* 0x00000008220878a5 */ /* 0x000fe4000f8e0208 */
[----:B------:R-:W-:Y:S02]  /*0b70*/  USHF.L.U32 UR38, UR39, 0x3, URZ ;  /* 0x0000000327267899 */ /* 0x000fe400080006ff */
[----:B------:R-:W-:Y:S01]  /*0b80*/  ULEA.HI.X.SX32 UR37, UR15, UR37, 0x1, UP3 ;  /* 0x000000250f257291 */ /* 0x000fe200098f0eff */
[----:B------:R-:W5:Y:S01]  /*0b90*/  LDG.E.64 R10, desc[UR32][R10.64] ;  /* 0x000000200a0a7981 */ /* 0x000f62000c1e1b00 */
[----:B--2---:R-:W-:Y:S01]  /*0ba0*/  UIADD3 UR4, UP3, UPT, UR38, UR4, URZ ;  /* 0x0000000426047290 */ /* 0x004fe2000ff7e0ff */
[----:B------:R-:W-:Y:S01]  /*0bb0*/  MOV R12, UR8 ;  /* 0x00000008000c7c02 */ /* 0x000fe20008000f00 */
[----:B------:R-:W-:Y:S01]  /*0bc0*/  USHF.L.U64.HI UR34, UR39, 0x3, UR37 ;  /* 0x0000000327227899 */ /* 0x000fe20008010225 */
[----:B------:R-:W-:-:S03]  /*0bd0*/  IMAD.U32 R13, RZ, RZ, UR9 ;  /* 0x00000009ff0d7e24 */ /* 0x000fc6000f8e00ff */
[----:B------:R-:W-:-:S03]  /*0be0*/  UIADD3.X UR5, UPT, UPT, UR34, UR5, URZ, UP3, !UPT ;  /* 0x0000000522057290 */ /* 0x000fc60009ffe4ff */
[----:B------:R-:W2:Y:S01]  /*0bf0*/  LDG.E.64 R12, desc[UR32][R12.64] ;  /* 0x000000200c0c7981 */ /* 0x000ea2000c1e1b00 */
[----:B------:R-:W-:Y:S02]  /*0c00*/  MOV R2, UR4 ;  /* 0x0000000400027c02 */ /* 0x000fe40008000f00 */
[----:B------:R-:W-:Y:S01]  /*0c10*/  IMAD.U32 R3, RZ, RZ, UR5 ;  /* 0x00000005ff037e24 */ /* 0x000fe2000f8e00ff */
[----:B0-----:R-:W-:-:S04]  /*0c20*/  UIMAD.WIDE UR4, UR21, 0x8, UR30 ;  /* 0x00000008150478a5 */ /* 0x001fc8000f8e021e */
[----:B------:R-:W2:Y:S02]  /*0c30*/  LDG.E.64 R14, desc[UR32][R2.64+0x8] ;  /* 0x00000820020e7981 */ /* 0x000ea4000c1e1b00 */
[----:B------:R-:W-:Y:S01]  /*0c40*/  MOV R16, UR4 ;  /* 0x0000000400107c02 */ /* 0x000fe20008000f00 */
[----:B------:R-:W-:Y:S01]  /*0c50*/  IMAD.U32 R17, RZ, RZ, UR5 ;  /* 0x00000005ff117e24 */ /* 0x000fe2000f8e00ff */
[----:B------:R-:W-:Y:S01]  /*0c60*/  UIMAD.WIDE UR10, UR21, 0x8, UR10 ;  /* 0x00000008150a78a5 */ /* 0x000fe2000f8e020a */
[----:B------:R-:W-:Y:S01]  /*0c70*/  UMOV UR30, 0x55555555 ;  /* 0x55555555001e7882 */ /* 0x000fe20000000000 */
[----:B------:R-:W-:Y:S01]  /*0c80*/  UMOV UR31, 0x3fc55555 ;  /* 0x3fc55555001f7882 */ /* 0x000fe20000000000 */
[----:B------:R-:W0:Y:S02]  /*0c90*/  LDCU.64 UR4, c[0x0][0x390] ;  /* 0x00007200ff0477ac */ /* 0x000e240008000a00 */
[----:B------:R-:W2:Y:S01]  /*0ca0*/  LDG.E.64 R16, desc[UR32][R16.64] ;  /* 0x0000002010107981 */ /* 0x000ea2000c1e1b00 */
[----:B---3--:R-:W-:Y:S01]  /*0cb0*/  MOV R18, UR10 ;  /* 0x0000000a00127c02 */ /* 0x008fe20008000f00 */
[----:B------:R-:W-:Y:S01]  /*0cc0*/  IMAD.U32 R19, RZ, RZ, UR11 ;  /* 0x0000000bff137e24 */ /* 0x000fe2000f8e00ff */
[----:B0-----:R-:W-:-:S04]  /*0cd0*/  UIADD3 UR4, UP3, UPT, UR38, UR4, URZ ;  /* 0x0000000426047290 */ /* 0x001fc8000ff7e0ff */
[----:B------:R-:W-:Y:S01]  /*0ce0*/  UIADD3.X UR5, UPT, UPT, UR34, UR5, URZ, UP3, !UPT ;  /* 0x0000000522057290 */ /* 0x000fe20009ffe4ff */
[----:B----4-:R-:W-:-:S08]  /*0cf0*/  DADD R4, R4, R6 ;  /* 0x0000000004047229 */ /* 0x010fd00000000006 */
[----:B-----5:R-:W-:-:S08]  /*0d00*/  DADD R4, R4, R8 ;  /* 0x0000000004047229 */ /* 0x020fd00000000008 */
[----:B------:R-:W-:-:S08]  /*0d10*/  DADD R4, R4, R10 ;  /* 0x0000000004047229 */ /* 0x000fd0000000000a */
[----:B--2---:R-:W-:-:S08]  /*0d20*/  DADD R4, R4, R12 ;  /* 0x0000000004047229 */ /* 0x004fd0000000000c */
[----:B------:R-:W-:-:S08]  /*0d30*/  DADD R4, R4, R14 ;  /* 0x0000000004047229 */ /* 0x000fd0000000000e */
[----:B------:R-:W-:Y:S01]  /*0d40*/  DADD R4, R4, R16 ;  /* 0x0000000004047229 */ /* 0x000fe20000000010 */
[----:B------:R-:W-:Y:S01]  /*0d50*/  MOV R6, UR22 ;  /* 0x0000001600067c02 */ /* 0x000fe20008000f00 */
[----:B------:R-:W-:Y:S01]  /*0d60*/  IMAD.U32 R7, RZ, RZ, UR23 ;  /* 0x00000017ff077e24 */ /* 0x000fe2000f8e00ff */
[----:B------:R-:W-:Y:S01]  /*0d70*/  MOV R8, UR24 ;  /* 0x0000001800087c02 */ /* 0x000fe20008000f00 */
[----:B------:R-:W-:-:S04]  /*0d80*/  IMAD.U32 R9, RZ, RZ, UR25 ;  /* 0x00000019ff097e24 */ /* 0x000fc8000f8e00ff */
[----:B------:R-:W-:Y:S01]  /*0d90*/  DMUL R4, R4, UR30 ;  /* 0x0000001e04047c28 */ /* 0x000fe20008000000 */
[----:B------:R-:W-:Y:S01]  /*0da0*/  MOV R10, UR26 ;  /* 0x0000001a000a7c02 */ /* 0x000fe20008000f00 */
[----:B------:R-:W-:-:S05]  /*0db0*/  IMAD.U32 R11, RZ, RZ, UR27 ;  /* 0x0000001bff0b7e24 */ /* 0x000fca000f8e00ff */
[----:B------:R0:W-:Y:S04]  /*0dc0*/  STG.E.64 desc[UR32][R18.64], R4 ;  /* 0x0000000412007986 */ /* 0x0001e8000c101b20 */
[----:B------:R-:W2:Y:S04]  /*0dd0*/  LDG.E.64 R6, desc[UR32][R6.64+0x8] ;  /* 0x0000082006067981 */ /* 0x000ea8000c1e1b00 */
[----:B------:R-:W2:Y:S01]  /*0de0*/  LDG.E.64 R8, desc[UR32][R8.64+0x8] ;  /* 0x0000082008087981 */ /* 0x000ea2000c1e1b00 */
[----:B------:R-:W-:Y:S01]  /*0df0*/  MOV R12, UR28 ;  /* 0x0000001c000c7c02 */ /* 0x000fe20008000f00 */
[----:B------:R-:W-:-:S02]  /*0e00*/  IMAD.U32 R13, RZ, RZ, UR29 ;  /* 0x0000001dff0d7e24 */ /* 0x000fc4000f8e00ff */
[----:B------:R-:W3:Y:S01]  /*0e10*/  LDG.E.64 R10, desc[UR32][R10.64+0x8] ;  /* 0x000008200a0a7981 */ /* 0x000ee2000c1e1b00 */
[----:B------:R-:W-:Y:S01]  /*0e20*/  MOV R14, UR8 ;  /* 0x00000008000e7c02 */ /* 0x000fe20008000f00 */
[----:B------:R-:W-:Y:S02]  /*0e30*/  IMAD.U32 R15, RZ, RZ, UR9 ;  /* 0x00000009ff0f7e24 */ /* 0x000fe4000f8e00ff */
[----:B------:R-:W4:Y:S04]  /*0e40*/  LDG.E.64 R12, desc[UR32][R12.64+0x8] ;  /* 0x000008200c0c7981 */ /* 0x000f28000c1e1b00 */
[----:B------:R-:W5:Y:S01]  /*0e50*/  LDG.E.64 R14, desc[UR32][R14.64+0x8] ;  /* 0x000008200e0e7981 */ /* 0x000f62000c1e1b00 */
[----:B------:R-:W-:-:S03]  /*0e60*/  MOV R16, UR4 ;  /* 0x0000000400107c02 */ /* 0x000fc60008000f00 */
[----:B------:R-:W5:Y:S01]  /*0e70*/  LDG.E.64 R2, desc[UR32][R2.64+0x10] ;  /* 0x0000102002027981 */ /* 0x000f62000c1e1b00 */
[----:B------:R-:W-:-:S05]  /*0e80*/  IMAD.U32 R17, RZ, RZ, UR5 ;  /* 0x00000005ff117e24 */ /* 0x000fca000f8e00ff */
[----:B0-----:R-:W5:Y:S01]  /*0e90*/  LDG.E.64 R4, desc[UR32][R16.64+0x8] ;  /* 0x0000082010047981 */ /* 0x001f62000c1e1b00 */
[----:B------:R-:W-:-:S04]  /*0ea0*/  UIADD3 UR6, UP3, UPT, UR38, UR6, URZ ;  /* 0x0000000626067290 */ /* 0x000fc8000ff7e0ff */
[----:B------:R-:W-:Y:S02]  /*0eb0*/  UIADD3.X UR7, UPT, UPT, UR34, UR7, URZ, UP3, !UPT ;  /* 0x0000000722077290 */ /* 0x000fe40009ffe4ff */
[----:B------:R-:W-:Y:S01]  /*0ec0*/  UIADD3 UR20, UPT, UPT, UR20, 0x2, URZ ;  /* 0x0000000214147890 */ /* 0x000fe2000fffe0ff */
[----:B--2---:R-:W-:-:S08]  /*0ed0*/  DADD R6, R6, R8 ;  /* 0x0000000006067229 */ /* 0x004fd00000000008 */
[----:B---3--:R-:W-:-:S08]  /*0ee0*/  DADD R6, R6, R10 ;  /* 0x0000000006067229 */ /* 0x008fd0000000000a */
[----:B----4-:R-:W-:-:S08]  /*0ef0*/  DADD R6, R6, R12 ;  /* 0x0000000006067229 */ /* 0x010fd0000000000c */
[----:B-----5:R-:W-:-:S08]  /*0f00*/  DADD R6, R6, R14 ;  /* 0x0000000006067229 */ /* 0x020fd0000000000e */
[----:B------:R-:W-:-:S08]  /*0f10*/  DADD R6, R6, R2 ;  /* 0x0000000006067229 */ /* 0x000fd00000000002 */
[----:B------:R-:W-:Y:S01]  /*0f20*/  DADD R4, R6, R4 ;  /* 0x0000000006047229 */ /* 0x000fe20000000004 */
[----:B------:R-:W-:Y:S01]  /*0f30*/  MOV R2, UR6 ;  /* 0x0000000600027c02 */ /* 0x000fe20008000f00 */
[----:B------:R-:W-:-:S06]  /*0f40*/  IMAD.U32 R3, RZ, RZ, UR7 ;  /* 0x00000007ff037e24 */ /* 0x000fcc000f8e00ff */
[----:B------:R-:W-:-:S07]  /*0f50*/  DMUL R4, R4, UR30 ;  /* 0x0000001e04047c28 */ /* 0x000fce0008000000 */
[----:B------:R1:W-:Y:S04]  /*0f60*/  STG.E.64 desc[UR32][R2.64+0x8], R4 ;  /* 0x0000080402007986 */ /* 0x0003e8000c101b20 */
.L_x_3:
[----:B------:R-:W-:Y:S05]  /*0f70*/  BRA.U !UP2, `(.L_x_2) ;  /* 0x000000010ad87547 */ /* 0x000fea000b800000 */
[----:B------:R-:W2:Y:S01]  /*0f80*/  LDCU.128 UR4, c[0x0][0x380] ;  /* 0x00007000ff0477ac */ /* 0x000ea20008000c00 */
[----:B------:R-:W-:Y:S02]  /*0f90*/  UIADD3 UR8, UPT, UPT, UR19, UR20, URZ ;  /* 0x0000001413087290 */ /* 0x000fe4000fffe0ff */
[----:B------:R-:W-:Y:S02]  /*0fa0*/  UIADD3 UR10, UPT, UPT, UR17, UR20, URZ ;  /* 0x00000014110a7290 */ /* 0x000fe4000fffe0ff */
[----:B------:R-:W-:Y:S01]  /*0fb0*/  UIADD3 UR18, UPT, UPT, UR18, UR20, URZ ;  /* 0x0000001412127290 */ /* 0x000fe2000fffe0ff */
[----:B------:R-:W4:Y:S01]  /*0fc0*/  LDCU.64 UR22, c[0x0][0x380] ;  /* 0x00007000ff1677ac */ /* 0x000f220008000a00 */
[----:B------:R-:W-:Y:S02]  /*0fd0*/  UIADD3 UR16, UPT, UPT, UR16, UR20, URZ ;  /* 0x0000001410107290 */ /* 0x000fe4000fffe0ff */
[----:B------:R-:W-:Y:S02]  /*0fe0*/  UIADD3 UR17, UPT, UPT, UR15, UR20, URZ ;  /* 0x000000140f117290 */ /* 0x000fe4000fffe0ff */
[----:B--2---:R-:W-:-:S02]  /*0ff0*/  UIMAD.WIDE UR8, UR8, 0x8, UR4 ;  /* 0x00000008080878a5 */ /* 0x004fc4000f8e0204 */
[----:B------:R-:W-:Y:S02]  /*1000*/  UIMAD.WIDE UR10, UR10, 0x8, UR4 ;  /* 0x000000080a0a78a5 */ /* 0x000fe4000f8e0204 */
[----:B------:R-:W-:Y:S02]  /*1010*/  USHF.R.S32.HI UR19, URZ, 0x1f, UR20 ;  /* 0x0000001fff137899 */ /* 0x000fe40008011414 */
[----:B-1----:R-:W-:Y:S01]  /*1020*/  MOV R2, UR8 ;  /* 0x0000000800027c02 */ /* 0x002fe20008000f00 */
[----:B------:R-:W-:Y:S01]  /*1030*/  IMAD.U32 R3, RZ, RZ, UR9 ;  /* 0x00000009ff037e24 */ /* 0x000fe2000f8e00ff */
[----:B------:R-:W-:Y:S01]  /*1040*/  MOV R4, UR10 ;  /* 0x0000000a00047c02 */ /* 0x000fe20008000f00 */
[----:B------:R-:W-:Y:S01]  /*1050*/  UIMAD.WIDE UR8, UR18, 0x8, UR4 ;  /* 0x00000008120878a5 */ /* 0x000fe2000f8e0204 */
[----:B------:R-:W-:Y:S01]  /*1060*/  MOV R5, UR11 ;  /* 0x0000000b00057c02 */ /* 0x000fe20008000f00 */
[----:B------:R-:W-:Y:S02]  /*1070*/  UIADD3 UR20, UP2, UPT, UR15, UR20, URZ ;  /* 0x000000140f147290 */ /* 0x000fe4000ff5e0ff */
[----:B0-----:R-:W2:Y:S01]  /*1080*/  LDG.E.64 R2, desc[UR32][R2.64] ;  /* 0x0000002002027981 */ /* 0x001ea2000c1e1b00 */
[----:B------:R-:W0:Y:S01]  /*1090*/  LDCU.64 UR10, c[0x0][0x390] ;  /* 0x00007200ff0a77ac */ /* 0x000e220008000a00 */
[----:B------:R-:W-:-:S02]  /*10a0*/  IMAD.U32 R6, RZ, RZ, UR8 ;  /* 0x00000008ff067e24 */ /* 0x000fc4000f8e00ff */
[----:B------:R-:W2:Y:S01]  /*10b0*/  LDG.E.64 R4, desc[UR32][R4.64] ;  /* 0x0000002004047981 */ /* 0x000ea2000c1e1b00 */
[----:B------:R-:W-:Y:S01]  /*10c0*/  MOV R7, UR9 ;  /* 0x0000000900077c02 */ /* 0x000fe20008000f00 */
[----:B------:R-:W-:Y:S02]  /*10d0*/  UIMAD.WIDE UR8, UR16, 0x8, UR4 ;  /* 0x00000008100878a5 */ /* 0x000fe4000f8e0204 */
[----:B------:R-:W-:-:S03]  /*10e0*/  UIADD3 UR16, UPT, UPT, UR17, -0x1, URZ ;  /* 0xffffffff11107890 */ /* 0x000fc6000fffe0ff */
[----:B------:R-:W5:Y:S01]  /*10f0*/  LDG.E.64 R6, desc[UR32][R6.64] ;  /* 0x0000002006067981 */ /* 0x000f62000c1e1b00 */
[----:B------:R-:W-:Y:S01]  /*1100*/  MOV R8, UR8 ;  /* 0x0000000800087c02 */ /* 0x000fe20008000f00 */
[----:B------:R-:W-:Y:S01]  /*1110*/  IMAD.U32 R9, RZ, RZ, UR9 ;  /* 0x00000009ff097e24 */ /* 0x000fe2000f8e00ff */
[----:B------:R-:W-:Y:S02]  /*1120*/  UIMAD.WIDE UR4, UR16, 0x8, UR4 ;  /* 0x00000008100478a5 */ /* 0x000fe4000f8e0204 */
[----:B------:R-:W-:Y:S02]  /*1130*/  ULEA.HI.X.SX32 UR19, UR15, UR19, 0x1, UP2 ;  /* 0x000000130f137291 */ /* 0x000fe400090f0eff */
[----:B----4-:R-:W-:Y:S01]  /*1140*/  ULEA UR8, UP2, UR20, UR22, 0x3 ;  /* 0x0000001614087291 */ /* 0x010fe2000f8418ff */
[----:B------:R-:W4:Y:S01]  /*1150*/  LDG.E.64 R8, desc[UR32][R8.64] ;  /* 0x0000002008087981 */ /* 0x000f22000c1e1b00 */
[----:B------:R-:W-:Y:S02]  /*1160*/  MOV R10, UR4 ;  /* 0x00000004000a7c02 */ /* 0x000fe40008000f00 */
[----:B------:R-:W-:Y:S01]  /*1170*/  MOV R11, UR5 ;  /* 0x00000005000b7c02 */ /* 0x000fe20008000f00 */
[----:B------:R-:W-:Y:S01]  /*1180*/  ULEA.HI.X UR4, UR20, UR23, UR19, 0x3, UP2 ;  /* 0x0000001714047291 */ /* 0x000fe200090f1c13 */
[----:B------:R-:W-:-:S04]  /*1190*/  IMAD.U32 R12, RZ, RZ, UR8 ;  /* 0x00000008ff0c7e24 */ /* 0x000fc8000f8e00ff */
[----:B------:R-:W3:Y:S01]  /*11a0*/  LDG.E.64 R10, desc[UR32][R10.64] ;  /* 0x000000200a0a7981 */ /* 0x000ee2000c1e1b00 */
[----:B------:R-:W-:Y:S01]  /*11b0*/  MOV R13, UR4 ;  /* 0x00000004000d7c02 */ /* 0x000fe20008000f00 */
[----:B0-----:R-:W-:-:S05]  /*11c0*/  UIMAD.WIDE UR4, UR17, 0x8, UR10 ;  /* 0x00000008110478a5 */ /* 0x001fca000f8e020a */
[----:B------:R-:W3:Y:S01]  /*11d0*/  LDG.E.64 R12, desc[UR32][R12.64+0x8] ;  /* 0x000008200c0c7981 */ /* 0x000ee2000c1e1b00 */
[----:B------:R-:W-:Y:S01]  /*11e0*/  MOV R14, UR4 ;  /* 0x00000004000e7c02 */ /* 0x000fe20008000f00 */
[----:B------:R-:W-:-:S06]  /*11f0*/  IMAD.U32 R15, RZ, RZ, UR5 ;  /* 0x00000005ff0f7e24 */ /* 0x000fcc000f8e00ff */
[----:B------:R-:W3:Y:S01]  /*1200*/  LDG.E.64 R14, desc[UR32][R14.64] ;  /* 0x000000200e0e7981 */ /* 0x000ee2000c1e1b00 */
[----:B------:R-:W-:Y:S01]  /*1210*/  UIMAD.WIDE UR6, UR17, 0x8, UR6 ;  /* 0x00000008110678a5 */ /* 0x000fe2000f8e0206 */
[----:B------:R-:W-:Y:S01]  /*1220*/  UMOV UR4, 0x55555555 ;  /* 0x5555555500047882 */ /* 0x000fe20000000000 */
[----:B------:R-:W-:Y:S01]  /*1230*/  UMOV UR5, 0x3fc55555 ;  /* 0x3fc5555500057882 */ /* 0x000fe20000000000 */
[----:B--2---:R-:W-:-:S03]  /*1240*/  DADD R2, R2, R4 ;  /* 0x0000000002027229 */ /* 0x004fc60000000004 */
[----:B------:R-:W-:Y:S02]  /*1250*/  MOV R4, UR6 ;  /* 0x0000000600047c02 */ /* 0x000fe40008000f00 */
[----:B------:R-:W-:-:S03]  /*1260*/  MOV R5, UR7 ;  /* 0x0000000700057c02 */ /* 0x000fc60008000f00 */
[----:B-----5:R-:W-:-:S08]  /*1270*/  DADD R2, R2, R6 ;  /* 0x0000000002027229 */ /* 0x020fd00000000006 */
[----:B----4-:R-:W-:-:S08]  /*1280*/  DADD R2, R2, R8 ;  /* 0x0000000002027229 */ /* 0x010fd00000000008 */
[----:B---3--:R-:W-:-:S08]  /*1290*/  DADD R2, R2, R10 ;  /* 0x0000000002027229 */ /* 0x008fd0000000000a */
[----:B------:R-:W-:-:S08]  /*12a0*/  DADD R2, R2, R12 ;  /* 0x0000000002027229 */ /* 0x000fd0000000000c */
[----:B------:R-:W-:-:S08]  /*12b0*/  DADD R2, R2, R14 ;  /* 0x0000000002027229 */ /* 0x000fd0000000000e */
[----:B------:R-:W-:-:S07]  /*12c0*/  DMUL R2, R2, UR4 ;  /* 0x0000000402027c28 */ /* 0x000fce0008000000 */
[----:B------:R2:W-:Y:S04]  /*12d0*/  STG.E.64 desc[UR32][R4.64], R2 ;  /* 0x0000000204007986 */ /* 0x0005e8000c101b20 */
.L_x_2:
[----:B------:R-:W-:Y:S05]  /*12e0*/  BRA.U UP1, `(.L_x_4) ;  /* 0xffffffed01887547 */ /* 0x000fea000b83ffff */
[----:B------:R-:W-:Y:S05]  /*12f0*/  BRA.U UP0, `(.L_x_5) ;  /* 0xffffffed00607547 */ /* 0x000fea000b83ffff */
[----:B0-----:R-:W-:Y:S05]  /*1300*/  EXIT ;  /* 0x000000000000794d */ /* 0x001fea0003800000 */
.L_x_6:
[----:B------:R-:W-:-:S00]  /*1310*/  BRA `(.L_x_6) ;  /* 0xfffffffc00fc7947 */ /* 0x000fc0000383ffff */
[----:B------:R-:W-:-:S00]  /*1320*/  NOP ;  /* 0x0000000000007918 */ /* 0x000fc00000000000 */
        /* <DEDUP_REMOVED lines=13> */
.L_x_7:


//--------------------- .nv.shared.reserved.0     --------------------------
	.section	.nv.shared.reserved.0,"aw",@nobits
	.weak		__nv_reservedSMEM_offset_0_alias
	.size		__nv_reservedSMEM_offset_0_alias, 0, 64
	.other		__nv_reservedSMEM_offset_0_alias,@"STO_CUDA_RESERVED_SHARED STV_DEFAULT"
__nv_reservedSMEM_offset_0_alias:
	.zero		0
	.zero		64


//--------------------- .nv.constant0._Z16jacobi_iterationPdS_S_iii --------------------------
	.section	.nv.constant0._Z16jacobi_iterationPdS_S_iii,"a",@progbits
	.sectionflags	@""
	.align	4
.nv.constant0._Z16jacobi_iterationPdS_S_iii:
	.zero		932


//--------------------- SYMBOLS --------------------------

	.type		.nv.reservedSmem.offset0,@object
	.size		.nv.reservedSmem.offset0,0x4
